//
// Generated by NVIDIA NVVM Compiler
//
// Compiler Build ID: CL-36424714
// Cuda compilation tools, release 13.0, V13.0.88
// Based on NVVM 20.0.0
//

.version 9.0
.target sm_100
.address_size 64

	// .globl	_Z7kernel1Pfii
.extern .shared .align 16 .b8 s[];

.visible .entry _Z7kernel1Pfii(
	.param .u64 .ptr .align 1 _Z7kernel1Pfii_param_0,
	.param .u32 _Z7kernel1Pfii_param_1,
	.param .u32 _Z7kernel1Pfii_param_2
)
{
	.reg .pred 	%p<7>;
	.reg .b32 	%r<44>;
	.reg .b32 	%f<19>;
	.reg .b64 	%rd<9>;

	ld.param.u64 	%rd5, [_Z7kernel1Pfii_param_0];
	ld.param.u32 	%r13, [_Z7kernel1Pfii_param_1];
	ld.param.u32 	%r43, [_Z7kernel1Pfii_param_2];
	cvta.to.global.u64 	%rd1, %rd5;
	mov.u32 	%r15, %ctaid.x;
	mov.u32 	%r1, %tid.x;
	mov.u32 	%r2, %tid.y;
	mul.lo.s32 	%r16, %r13, %r15;
	mul.lo.s32 	%r3, %r16, %r43;
	mul.lo.s32 	%r4, %r43, %r2;
	add.s32 	%r5, %r4, %r1;
	add.s32 	%r17, %r5, %r3;
	mul.wide.s32 	%rd6, %r17, 4;
	add.s64 	%rd8, %rd1, %rd6;
	ld.global.f32 	%f1, [%rd8];
	setp.lt.s32 	%p1, %r43, 2;
	mov.f32 	%f17, %f1;
	@%p1 bra 	$L__BB0_3;
	shl.b32 	%r18, %r43, 8;
	sub.s32 	%r6, 8223, %r18;
	mov.u32 	%r42, %r43;
	mov.f32 	%f17, %f1;
$L__BB0_2:
	shr.u32 	%r8, %r42, 1;
	mov.b32 	%r19, %f17;
	shfl.sync.down.b32	%r20|%p2, %r19, %r8, %r6, -1;
	mov.b32 	%f9, %r20;
	min.f32 	%f17, %f17, %f9;
	setp.gt.u32 	%p3, %r42, 3;
	mov.u32 	%r42, %r8;
	@%p3 bra 	$L__BB0_2;
$L__BB0_3:
	shl.b32 	%r21, %r5, 2;
	mov.u32 	%r22, s;
	add.s32 	%r9, %r22, %r21;
	shl.b32 	%r23, %r43, 8;
	sub.s32 	%r24, 8223, %r23;
	mov.b32 	%r25, %f17;
	shfl.sync.idx.b32	%r26|%p4, %r25, 0, %r24, -1;
	mov.b32 	%f10, %r26;
	add.f32 	%f11, %f1, %f10;
	st.shared.f32 	[%r9], %f11;
	bar.sync 	0;
	setp.ne.s32 	%p5, %r2, 0;
	@%p5 bra 	$L__BB0_5;
	shl.b32 	%r34, %r1, 2;
	add.s32 	%r36, %r22, %r34;
	ld.shared.f32 	%f18, [%r36];
	add.s32 	%r37, %r3, %r1;
	mul.wide.s32 	%rd7, %r37, 4;
	add.s64 	%rd8, %rd1, %rd7;
	bra.uni 	$L__BB0_8;
$L__BB0_5:
	add.s32 	%r27, %r13, -1;
	setp.ne.s32 	%p6, %r2, %r27;
	@%p6 bra 	$L__BB0_7;
	ld.shared.f32 	%f18, [%r9];
	sub.s32 	%r43, %r4, %r43;
	bra.uni 	$L__BB0_8;
$L__BB0_7:
	ld.shared.f32 	%f12, [%r9];
	sub.s32 	%r28, %r4, %r43;
	add.s32 	%r29, %r28, %r1;
	shl.b32 	%r30, %r29, 2;
	add.s32 	%r32, %r22, %r30;
	ld.shared.f32 	%f13, [%r32];
	add.f32 	%f18, %f12, %f13;
	shl.b32 	%r33, %r43, 1;
	add.s32 	%r43, %r28, %r33;
$L__BB0_8:
	add.s32 	%r38, %r43, %r1;
	shl.b32 	%r39, %r38, 2;
	add.s32 	%r41, %r22, %r39;
	ld.shared.f32 	%f14, [%r41];
	add.f32 	%f15, %f18, %f14;
	st.global.f32 	[%rd8], %f15;
	ret;

}
	// .globl	_Z7kernel2PfS_iii
.visible .entry _Z7kernel2PfS_iii(
	.param .u64 .ptr .align 1 _Z7kernel2PfS_iii_param_0,
	.param .u64 .ptr .align 1 _Z7kernel2PfS_iii_param_1,
	.param .u32 _Z7kernel2PfS_iii_param_2,
	.param .u32 _Z7kernel2PfS_iii_param_3,
	.param .u32 _Z7kernel2PfS_iii_param_4
)
{
	.reg .pred 	%p<3>;
	.reg .b32 	%r<19>;
	.reg .b32 	%f<10>;
	.reg .b64 	%rd<17>;

	ld.param.u64 	%rd3, [_Z7kernel2PfS_iii_param_0];
	ld.param.u64 	%rd2, [_Z7kernel2PfS_iii_param_1];
	ld.param.u32 	%r5, [_Z7kernel2PfS_iii_param_2];
	ld.param.u32 	%r6, [_Z7kernel2PfS_iii_param_3];
	ld.param.u32 	%r7, [_Z7kernel2PfS_iii_param_4];
	cvta.to.global.u64 	%rd1, %rd3;
	mov.u32 	%r1, %ctaid.x;
	mov.u32 	%r8, %tid.y;
	mov.u32 	%r9, %tid.x;
	mad.lo.s32 	%r2, %r7, %r8, %r9;
	mul.lo.s32 	%r3, %r6, %r1;
	mad.lo.s32 	%r4, %r3, %r7, %r2;
	mul.wide.s32 	%rd4, %r4, 4;
	add.s64 	%rd5, %rd1, %rd4;
	ld.global.f32 	%f1, [%rd5];
	setp.ne.s32 	%p1, %r1, 0;
	@%p1 bra 	$L__BB1_2;
	mad.lo.s32 	%r18, %r7, %r6, %r2;
	mul.wide.s32 	%rd12, %r18, 4;
	add.s64 	%rd13, %rd1, %rd12;
	ld.global.f32 	%f9, [%rd13];
	bra.uni 	$L__BB1_5;
$L__BB1_2:
	add.s32 	%r10, %r5, -1;
	setp.ne.s32 	%p2, %r1, %r10;
	@%p2 bra 	$L__BB1_4;
	sub.s32 	%r16, %r3, %r6;
	mad.lo.s32 	%r17, %r16, %r7, %r2;
	mul.wide.s32 	%rd10, %r17, 4;
	add.s64 	%rd11, %rd1, %rd10;
	ld.global.f32 	%f9, [%rd11];
	bra.uni 	$L__BB1_5;
$L__BB1_4:
	sub.s32 	%r11, %r3, %r6;
	mad.lo.s32 	%r12, %r11, %r7, %r2;
	mul.wide.s32 	%rd6, %r12, 4;
	add.s64 	%rd7, %rd1, %rd6;
	ld.global.f32 	%f6, [%rd7];
	shl.b32 	%r13, %r6, 1;
	add.s32 	%r14, %r11, %r13;
	mad.lo.s32 	%r15, %r14, %r7, %r2;
	mul.wide.s32 	%rd8, %r15, 4;
	add.s64 	%rd9, %rd1, %rd8;
	ld.global.f32 	%f7, [%rd9];
	add.f32 	%f9, %f6, %f7;
$L__BB1_5:
	cvta.to.global.u64 	%rd14, %rd2;
	add.f32 	%f8, %f1, %f9;
	add.s64 	%rd16, %rd14, %rd4;
	st.global.f32 	[%rd16], %f8;
	ret;

}


// ===== COMPILED SASS (sm_100) =====

	.target	sm_100

	.elftype	@"ET_EXEC"


//--------------------- .note.nv.tkinfo           --------------------------
	.section	.note.nv.tkinfo,"",@"SHT_NOTE"
	.sectionflags	@"SHF_NOTE_NV_TKINFO"
	.tkinfo
        /*0018*/ 	.word	0x00000002
        /*0030*/ 	.string	""
        /*0030*/ 	.string	"ptxas"
        /*0030*/ 	.string	"Cuda compilation tools, release 13.0, V13.0.88"
        /*0030*/ 	.string	"Build cuda_13.0.r13.0/compiler.36424714_0"
        /*0030*/ 	.string	"-arch sm_100 -m 64 "



//--------------------- .note.nv.cuinfo           --------------------------
	.section	.note.nv.cuinfo,"",@"SHT_NOTE"
	.sectionflags	@"SHF_NOTE_NV_CUINFO"
        /*0018*/ 	.short	0x0002
        /*001a*/ 	.short	0x0064
        /*001c*/ 	.short	0x0082
	.zero		2


//--------------------- .nv.info                  --------------------------
	.section	.nv.info,"",@"SHT_CUDA_INFO"
	.align	4


	//----- nvinfo : EIATTR_REGCOUNT
	.align		4
        /*0000*/ 	.byte	0x04, 0x2f
        /*0002*/ 	.short	(.L_1 - .L_0)
	.align		4
.L_0:
        /*0004*/ 	.word	index@(_Z7kernel1Pfii)
        /*0008*/ 	.word	0x00000014


	//----- nvinfo : EIATTR_FRAME_SIZE
	.align		4
.L_1:
        /*000c*/ 	.byte	0x04, 0x11
        /*000e*/ 	.short	(.L_3 - .L_2)
	.align		4
.L_2:
        /*0010*/ 	.word	index@(_Z7kernel1Pfii)
        /*0014*/ 	.word	0x00000000


	//----- nvinfo : EIATTR_REGCOUNT
	.align		4
.L_3:
        /*0018*/ 	.byte	0x04, 0x2f
        /*001a*/ 	.short	(.L_5 - .L_4)
	.align		4
.L_4:
        /*001c*/ 	.word	index@(_Z7kernel2PfS_iii)
        /*0020*/ 	.word	0x00000010


	//----- nvinfo : EIATTR_FRAME_SIZE
	.align		4
.L_5:
        /*0024*/ 	.byte	0x04, 0x11
        /*0026*/ 	.short	(.L_7 - .L_6)
	.align		4
.L_6:
        /*0028*/ 	.word	index@(_Z7kernel2PfS_iii)
        /*002c*/ 	.word	0x00000000


	//----- nvinfo : EIATTR_MIN_STACK_SIZE
	.align		4
.L_7:
        /*0030*/ 	.byte	0x04, 0x12
        /*0032*/ 	.short	(.L_9 - .L_8)
	.align		4
.L_8:
        /*0034*/ 	.word	index@(_Z7kernel2PfS_iii)
        /*0038*/ 	.word	0x00000000


	//----- nvinfo : EIATTR_MIN_STACK_SIZE
	.align		4
.L_9:
        /*003c*/ 	.byte	0x04, 0x12
        /*003e*/ 	.short	(.L_11 - .L_10)
	.align		4
.L_10:
        /*0040*/ 	.word	index@(_Z7kernel1Pfii)
        /*0044*/ 	.word	0x00000000
.L_11:


//--------------------- .nv.compat                --------------------------
	.section	.nv.compat,"",@"SHT_CUDA_COMPAT_INFO"
	.align	4
        /*0000*/ 	.byte	0x02, 0x09, 0x00, 0x00, 0x02, 0x02, 0x01, 0x00, 0x02, 0x05, 0x05, 0x00, 0x03, 0x07, 0x01, 0x01
        /*0010*/ 	.byte	0x02, 0x03, 0x00, 0x00, 0x02, 0x06, 0x01, 0x00, 0x04, 0x0b, 0x08, 0x00, 0x09, 0x00, 0x00, 0x00
        /*0020*/ 	.byte	0x00, 0x00, 0x00, 0x00


//--------------------- .nv.info._Z7kernel2PfS_iii --------------------------
	.section	.nv.info._Z7kernel2PfS_iii,"",@"SHT_CUDA_INFO"
	.sectionflags	@""
	.align	4


	//----- nvinfo : EIATTR_CUDA_API_VERSION
	.align		4
        /*0000*/ 	.byte	0x04, 0x37
        /*0002*/ 	.short	(.L_13 - .L_12)
.L_12:
        /*0004*/ 	.word	0x00000082


	//----- nvinfo : EIATTR_KPARAM_INFO
	.align		4
.L_13:
        /*0008*/ 	.byte	0x04, 0x17
        /*000a*/ 	.short	(.L_15 - .L_14)
.L_14:
        /*000c*/ 	.word	0x00000000
        /*0010*/ 	.short	0x0004
        /*0012*/ 	.short	0x0018
        /*0014*/ 	.byte	0x00, 0xf0, 0x11, 0x00


	//----- nvinfo : EIATTR_KPARAM_INFO
	.align		4
.L_15:
        /*0018*/ 	.byte	0x04, 0x17
        /*001a*/ 	.short	(.L_17 - .L_16)
.L_16:
        /*001c*/ 	.word	0x00000000
        /*0020*/ 	.short	0x0003
        /*0022*/ 	.short	0x0014
        /*0024*/ 	.byte	0x00, 0xf0, 0x11, 0x00


	//----- nvinfo : EIATTR_KPARAM_INFO
	.align		4
.L_17:
        /*0028*/ 	.byte	0x04, 0x17
        /*002a*/ 	.short	(.L_19 - .L_18)
.L_18:
        /*002c*/ 	.word	0x00000000
        /*0030*/ 	.short	0x0002
        /*0032*/ 	.short	0x0010
        /*0034*/ 	.byte	0x00, 0xf0, 0x11, 0x00


	//----- nvinfo : EIATTR_KPARAM_INFO
	.align		4
.L_19:
        /*0038*/ 	.byte	0x04, 0x17
        /*003a*/ 	.short	(.L_21 - .L_20)
.L_20:
        /*003c*/ 	.word	0x00000000
        /*0040*/ 	.short	0x0001
        /*0042*/ 	.short	0x0008
        /*0044*/ 	.byte	0x00, 0xf5, 0x21, 0x00


	//----- nvinfo : EIATTR_KPARAM_INFO
	.align		4
.L_21:
        /*0048*/ 	.byte	0x04, 0x17
        /*004a*/ 	.short	(.L_23 - .L_22)
.L_22:
        /*004c*/ 	.word	0x00000000
        /*0050*/ 	.short	0x0000
        /*0052*/ 	.short	0x0000
        /*0054*/ 	.byte	0x00, 0xf5, 0x21, 0x00


	//----- nvinfo : EIATTR_SPARSE_MMA_MASK
	.align		4
.L_23:
        /*0058*/ 	.byte	0x03, 0x50
        /*005a*/ 	.short	0x0000


	//----- nvinfo : EIATTR_MAXREG_COUNT
	.align		4
        /*005c*/ 	.byte	0x03, 0x1b
        /*005e*/ 	.short	0x00ff


	//----- nvinfo : EIATTR_MERCURY_ISA_VERSION
	.align		4
        /*0060*/ 	.byte	0x03, 0x5f
        /*0062*/ 	.short	0x0101


	//----- nvinfo : EIATTR_VRC_CTA_INIT_COUNT
	.align		4
        /*0064*/ 	.byte	0x02, 0x4a
	.zero		1
	.zero		1


	//----- nvinfo : EIATTR_EXIT_INSTR_OFFSETS
	.align		4
        /*0068*/ 	.byte	0x04, 0x1c
        /*006a*/ 	.short	(.L_25 - .L_24)


	//   ....[0]....
.L_24:
        /*006c*/ 	.word	0x00000220


	//----- nvinfo : EIATTR_CBANK_PARAM_SIZE
	.align		4
.L_25:
        /*0070*/ 	.byte	0x03, 0x19
        /*0072*/ 	.short	0x001c


	//----- nvinfo : EIATTR_PARAM_CBANK
	.align		4
        /*0074*/ 	.byte	0x04, 0x0a
        /*0076*/ 	.short	(.L_27 - .L_26)
	.align		4
.L_26:
        /*0078*/ 	.word	index@(.nv.constant0._Z7kernel2PfS_iii)
        /*007c*/ 	.short	0x0380
        /*007e*/ 	.short	0x001c


	//----- nvinfo : EIATTR_SW_WAR
	.align		4
.L_27:
        /*0080*/ 	.byte	0x04, 0x36
        /*0082*/ 	.short	(.L_29 - .L_28)
.L_28:
        /*0084*/ 	.word	0x00000008
.L_29:


//--------------------- .nv.info._Z7kernel1Pfii   --------------------------
	.section	.nv.info._Z7kernel1Pfii,"",@"SHT_CUDA_INFO"
	.sectionflags	@""
	.align	4


	//----- nvinfo : EIATTR_CUDA_API_VERSION
	.align		4
        /*0000*/ 	.byte	0x04, 0x37
        /*0002*/ 	.short	(.L_31 - .L_30)
.L_30:
        /*0004*/ 	.word	0x00000082


	//----- nvinfo : EIATTR_KPARAM_INFO
	.align		4
.L_31:
        /*0008*/ 	.byte	0x04, 0x17
        /*000a*/ 	.short	(.L_33 - .L_32)
.L_32:
        /*000c*/ 	.word	0x00000000
        /*0010*/ 	.short	0x0002
        /*0012*/ 	.short	0x000c
        /*0014*/ 	.byte	0x00, 0xf0, 0x11, 0x00


	//----- nvinfo : EIATTR_KPARAM_INFO
	.align		4
.L_33:
        /*0018*/ 	.byte	0x04, 0x17
        /*001a*/ 	.short	(.L_35 - .L_34)
.L_34:
        /*001c*/ 	.word	0x00000000
        /*0020*/ 	.short	0x0001
        /*0022*/ 	.short	0x0008
        /*0024*/ 	.byte	0x00, 0xf0, 0x11, 0x00


	//----- nvinfo : EIATTR_KPARAM_INFO
	.align		4
.L_35:
        /*0028*/ 	.byte	0x04, 0x17
        /*002a*/ 	.short	(.L_37 - .L_36)
.L_36:
        /*002c*/ 	.word	0x00000000
        /*0030*/ 	.short	0x0000
        /*0032*/ 	.short	0x0000
        /*0034*/ 	.byte	0x00, 0xf5, 0x21, 0x00


	//----- nvinfo : EIATTR_SPARSE_MMA_MASK
	.align		4
.L_37:
        /*0038*/ 	.byte	0x03, 0x50
        /*003a*/ 	.short	0x0000


	//----- nvinfo : EIATTR_MAXREG_COUNT
	.align		4
        /*003c*/ 	.byte	0x03, 0x1b
        /*003e*/ 	.short	0x00ff


	//----- nvinfo : EIATTR_NUM_BARRIERS
	.align		4
        /*0040*/ 	.byte	0x02, 0x4c
        /*0042*/ 	.byte	0x01
	.zero		1


	//----- nvinfo : EIATTR_MERCURY_ISA_VERSION
	.align		4
        /*0044*/ 	.byte	0x03, 0x5f
        /*0046*/ 	.short	0x0101


	//----- nvinfo : EIATTR_COOP_GROUP_MASK_REGIDS
	.align		4
        /*0048*/ 	.byte	0x04, 0x29
        /*004a*/ 	.short	(.L_39 - .L_38)


	//   ....[0]....
.L_38:
        /*004c*/ 	.word	0xffffffff


	//   ....[1]....
        /*0050*/ 	.word	0xffffffff


	//----- nvinfo : EIATTR_COOP_GROUP_INSTR_OFFSETS
	.align		4
.L_39:
        /*0054*/ 	.byte	0x04, 0x28
        /*0056*/ 	.short	(.L_41 - .L_40)


	//   ....[0]....
.L_40:
        /*0058*/ 	.word	0x00000170


	//   ....[1]....
        /*005c*/ 	.word	0x000001c0


	//----- nvinfo : EIATTR_VRC_CTA_INIT_COUNT
	.align		4
.L_41:
        /*0060*/ 	.byte	0x02, 0x4a
	.zero		1
	.zero		1


	//----- nvinfo : EIATTR_EXIT_INSTR_OFFSETS
	.align		4
        /*0064*/ 	.byte	0x04, 0x1c
        /*0066*/ 	.short	(.L_43 - .L_42)


	//   ....[0]....
.L_42:
        /*0068*/ 	.word	0x00000390


	//----- nvinfo : EIATTR_CRS_STACK_SIZE
	.align		4
.L_43:
        /*006c*/ 	.byte	0x04, 0x1e
        /*006e*/ 	.short	(.L_45 - .L_44)
.L_44:
        /*0070*/ 	.word	0x00000000


	//----- nvinfo : EIATTR_CBANK_PARAM_SIZE
	.align		4
.L_45:
        /*0074*/ 	.byte	0x03, 0x19
        /*0076*/ 	.short	0x0010


	//----- nvinfo : EIATTR_PARAM_CBANK
	.align		4
        /*0078*/ 	.byte	0x04, 0x0a
        /*007a*/ 	.short	(.L_47 - .L_46)
	.align		4
.L_46:
        /*007c*/ 	.word	index@(.nv.constant0._Z7kernel1Pfii)
        /*0080*/ 	.short	0x0380
        /*0082*/ 	.short	0x0010


	//----- nvinfo : EIATTR_SW_WAR
	.align		4
.L_47:
        /*0084*/ 	.byte	0x04, 0x36
        /*0086*/ 	.short	(.L_49 - .L_48)
.L_48:
        /*0088*/ 	.word	0x00000008
.L_49:


//--------------------- .nv.callgraph             --------------------------
	.section	.nv.callgraph,"",@"SHT_CUDA_CALLGRAPH"
	.align	4
	.sectionentsize	8
	.align		4
        /*0000*/ 	.word	0x00000000
	.align		4
        /*0004*/ 	.word	0xffffffff
	.align		4
        /*0008*/ 	.word	0x00000000
	.align		4
        /*000c*/ 	.word	0xfffffffe
	.align		4
        /*0010*/ 	.word	0x00000000
	.align		4
        /*0014*/ 	.word	0xfffffffd
	.align		4
        /*0018*/ 	.word	0x00000000
	.align		4
        /*001c*/ 	.word	0xfffffffc


//--------------------- .text._Z7kernel2PfS_iii   --------------------------
	.section	.text._Z7kernel2PfS_iii,"ax",@progbits
	.align	128
        .global         _Z7kernel2PfS_iii
        .type           _Z7kernel2PfS_iii,@function
        .size           _Z7kernel2PfS_iii,(.L_x_7 - _Z7kernel2PfS_iii)
        .other          _Z7kernel2PfS_iii,@"STO_CUDA_ENTRY STV_DEFAULT"
_Z7kernel2PfS_iii:
.text._Z7kernel2PfS_iii:
[----:B------:R-:W-:Y:S01]  /*0000*/  LDC R1, c[0x0][0x37c] ;  /* 0x0000df00ff017b82 */ /* 0x000fe20000000800 */
[----:B------:R-:W0:Y:S07]  /*0010*/  S2R R0, SR_TID.Y ;  /* 0x0000000000007919 */ /* 0x000e2e0000002200 */
[----:B------:R-:W1:Y:S01]  /*0020*/  S2UR UR6, SR_CTAID.X ;  /* 0x00000000000679c3 */ /* 0x000e620000002500 */
[----:B------:R-:W0:Y:S01]  /*0030*/  LDCU UR7, c[0x0][0x398] ;  /* 0x00007300ff0777ac */ /* 0x000e220008000800 */
[----:B------:R-:W0:Y:S01]  /*0040*/  S2R R5, SR_TID.X ;  /* 0x0000000000057919 */ /* 0x000e220000002100 */
[----:B------:R-:W2:Y:S05]  /*0050*/  LDCU.64 UR4, c[0x0][0x358] ;  /* 0x00006b00ff0477ac */ /* 0x000eaa0008000a00 */
[----:B------:R-:W3:Y:S08]  /*0060*/  LDC R12, c[0x0][0x394] ;  /* 0x0000e500ff0c7b82 */ /* 0x000ef00000000800 */
[----:B------:R-:W4:Y:S01]  /*0070*/  LDC.64 R2, c[0x0][0x380] ;  /* 0x0000e000ff027b82 */ /* 0x000f220000000a00 */
[----:B-1----:R-:W-:Y:S01]  /*0080*/  ISETP.NE.AND P0, PT, RZ, UR6, PT ;  /* 0x00000006ff007c0c */ /* 0x002fe2000bf05270 */
[----:B---3--:R-:W-:-:S02]  /*0090*/  IMAD R11, R12, UR6, RZ ;  /* 0x000000060c0b7c24 */ /* 0x008fc4000f8e02ff */
[----:B0-----:R-:W-:-:S04]  /*00a0*/  IMAD R0, R0, UR7, R5 ;  /* 0x0000000700007c24 */ /* 0x001fc8000f8e0205 */
[----:B------:R-:W0:Y:S06]  /*00b0*/  LDC.64 R4, c[0x0][0x388] ;  /* 0x0000e200ff047b82 */ /* 0x000e2c0000000a00 */
[--C-:B------:R-:W-:Y:S02]  /*00c0*/  @!P0 IMAD R9, R12, UR7, R0.reuse ;  /* 0x000000070c098c24 */ /* 0x100fe4000f8e0200 */
[----:B------:R-:W-:Y:S02]  /*00d0*/  IMAD R13, R11, UR7, R0 ;  /* 0x000000070b0d7c24 */ /* 0x000fe4000f8e0200 */
[----:B----4-:R-:W-:-:S04]  /*00e0*/  @!P0 IMAD.WIDE R8, R9, 0x4, R2 ;  /* 0x0000000409088825 */ /* 0x010fc800078e0202 */
[C---:B------:R-:W-:Y:S02]  /*00f0*/  IMAD.WIDE R6, R13.reuse, 0x4, R2 ;  /* 0x000000040d067825 */ /* 0x040fe400078e0202 */
[----:B--2---:R1:W5:Y:S04]  /*0100*/  @!P0 LDG.E R9, desc[UR4][R8.64] ;  /* 0x0000000408098981 */ /* 0x004368000c1e1900 */
[----:B------:R1:W5:Y:S01]  /*0110*/  LDG.E R10, desc[UR4][R6.64] ;  /* 0x00000004060a7981 */ /* 0x000362000c1e1900 */
[----:B0-----:R-:W-:Y:S01]  /*0120*/  IMAD.WIDE R4, R13, 0x4, R4 ;  /* 0x000000040d047825 */ /* 0x001fe200078e0204 */
[----:B-1----:R-:W-:Y:S06]  /*0130*/  @!P0 BRA `(.L_x_0) ;  /* 0x0000000000308947 */ /* 0x002fec0003800000 */
[----:B------:R-:W0:Y:S01]  /*0140*/  LDC R6, c[0x0][0x390] ;  /* 0x0000e400ff067b82 */ /* 0x000e220000000800 */
[----:B------:R-:W-:-:S05]  /*0150*/  IADD3 R11, PT, PT, R11, -R12, RZ ;  /* 0x8000000c0b0b7210 */ /* 0x000fca0007ffe0ff */
[----:B------:R-:W-:Y:S01]  /*0160*/  IMAD R7, R11, UR7, R0 ;  /* 0x000000070b077c24 */ /* 0x000fe2000f8e0200 */
[----:B0-----:R-:W-:-:S04]  /*0170*/  IADD3 R6, PT, PT, R6, -0x1, RZ ;  /* 0xffffffff06067810 */ /* 0x001fc80007ffe0ff */
[----:B------:R-:W-:Y:S01]  /*0180*/  ISETP.NE.AND P0, PT, R6, UR6, PT ;  /* 0x0000000606007c0c */ /* 0x000fe2000bf05270 */
[----:B------:R-:W-:-:S05]  /*0190*/  IMAD.WIDE R6, R7, 0x4, R2 ;  /* 0x0000000407067825 */ /* 0x000fca00078e0202 */
[----:B-----5:R-:W2:Y:S07]  /*01a0*/  LDG.E R9, desc[UR4][R6.64] ;  /* 0x0000000406097981 */ /* 0x020eae000c1e1900 */
[----:B------:R-:W-:-:S05]  /*01b0*/  @P0 LEA R11, R12, R11, 0x1 ;  /* 0x0000000b0c0b0211 */ /* 0x000fca00078e08ff */
[----:B------:R-:W-:-:S04]  /*01c0*/  @P0 IMAD R11, R11, UR7, R0 ;  /* 0x000000070b0b0c24 */ /* 0x000fc8000f8e0200 */
[----:B------:R-:W-:-:S06]  /*01d0*/  @P0 IMAD.WIDE R2, R11, 0x4, R2 ;  /* 0x000000040b020825 */ /* 0x000fcc00078e0202 */
[----:B------:R-:W2:Y:S02]  /*01e0*/  @P0 LDG.E R2, desc[UR4][R2.64] ;  /* 0x0000000402020981 */ /* 0x000ea4000c1e1900 */
[----:B--2---:R-:W-:-:S07]  /*01f0*/  @P0 FADD R9, R9, R2 ;  /* 0x0000000209090221 */ /* 0x004fce0000000000 */
.L_x_0:
[----:B-----5:R-:W-:-:S05]  /*0200*/  FADD R9, R10, R9 ;  /* 0x000000090a097221 */ /* 0x020fca0000000000 */
[----:B------:R-:W-:Y:S01]  /*0210*/  STG.E desc[UR4][R4.64], R9 ;  /* 0x0000000904007986 */ /* 0x000fe2000c101904 */
[----:B------:R-:W-:Y:S05]  /*0220*/  EXIT ;  /* 0x000000000000794d */ /* 0x000fea0003800000 */
.L_x_1:
[----:B------:R-:W-:-:S00]  /*0230*/  BRA `(.L_x_1) ;  /* 0xfffffffc00fc7947 */ /* 0x000fc0000383ffff */
[----:B------:R-:W-:-:S00]  /*0240*/  NOP ;  /* 0x0000000000007918 */ /* 0x000fc00000000000 */
        /* <DEDUP_REMOVED lines=11> */
.L_x_7:


//--------------------- .text._Z7kernel1Pfii      --------------------------
	.section	.text._Z7kernel1Pfii,"ax",@progbits
	.align	128
        .global         _Z7kernel1Pfii
        .type           _Z7kernel1Pfii,@function
        .size           _Z7kernel1Pfii,(.L_x_8 - _Z7kernel1Pfii)
        .other          _Z7kernel1Pfii,@"STO_CUDA_ENTRY STV_DEFAULT"
_Z7kernel1Pfii:
.text._Z7kernel1Pfii:
[----:B------:R-:W-:Y:S01]  /*0000*/  LDC R1, c[0x0][0x37c] ;  /* 0x0000df00ff017b82 */ /* 0x000fe20000000800 */
[----:B------:R-:W0:Y:S07]  /*0010*/  S2R R0, SR_TID.X ;  /* 0x0000000000007919 */ /* 0x000e2e0000002100 */
[----:B------:R-:W1:Y:S01]  /*0020*/  S2UR UR4, SR_CTAID.X ;  /* 0x00000000000479c3 */ /* 0x000e620000002500 */
[----:B------:R-:W2:Y:S01]  /*0030*/  LDCU.64 UR6, c[0x0][0x358] ;  /* 0x00006b00ff0677ac */ /* 0x000ea20008000a00 */
[----:B------:R-:W0:Y:S06]  /*0040*/  S2R R16, SR_TID.Y ;  /* 0x0000000000107919 */ /* 0x000e2c0000002200 */
[----:B------:R-:W1:Y:S08]  /*0050*/  LDC.64 R4, c[0x0][0x388] ;  /* 0x0000e200ff047b82 */ /* 0x000e700000000a00 */
[----:B------:R-:W3:Y:S01]  /*0060*/  LDC.64 R2, c[0x0][0x380] ;  /* 0x0000e000ff027b82 */ /* 0x000ee20000000a00 */
[----:B-1----:R-:W-:-:S02]  /*0070*/  IMAD R8, R4, UR4, RZ ;  /* 0x0000000404087c24 */ /* 0x002fc4000f8e02ff */
[----:B0-----:R-:W-:-:S04]  /*0080*/  IMAD R9, R16, R5, R0 ;  /* 0x0000000510097224 */ /* 0x001fc800078e0200 */
[----:B------:R-:W-:-:S04]  /*0090*/  IMAD R7, R8, R5, R9 ;  /* 0x0000000508077224 */ /* 0x000fc800078e0209 */
[----:B---3--:R-:W-:-:S05]  /*00a0*/  IMAD.WIDE R6, R7, 0x4, R2 ;  /* 0x0000000407067825 */ /* 0x008fca00078e0202 */
[----:B--2---:R-:W2:Y:S01]  /*00b0*/  LDG.E R10, desc[UR6][R6.64] ;  /* 0x00000006060a7981 */ /* 0x004ea2000c1e1900 */
[----:B------:R-:W0:Y:S01]  /*00c0*/  LDCU UR4, c[0x0][0x38c] ;  /* 0x00007180ff0477ac */ /* 0x000e220008000800 */
[----:B------:R-:W-:Y:S01]  /*00d0*/  ISETP.GE.AND P0, PT, R5, 0x2, PT ;  /* 0x000000020500780c */ /* 0x000fe20003f06270 */
[----:B------:R-:W-:-:S05]  /*00e0*/  IMAD.MOV R13, RZ, RZ, -R5 ;  /* 0x000000ffff0d7224 */ /* 0x000fca00078e0a05 */
[----:B------:R-:W-:Y:S01]  /*00f0*/  LEA R13, R13, 0x201f, 0x8 ;  /* 0x0000201f0d0d7811 */ /* 0x000fe200078e40ff */
[----:B0-----:R-:W-:Y:S01]  /*0100*/  IMAD.U32 R11, RZ, RZ, UR4 ;  /* 0x00000004ff0b7e24 */ /* 0x001fe2000f8e00ff */
[----:B--2---:R-:W-:-:S05]  /*0110*/  MOV R12, R10 ;  /* 0x0000000a000c7202 */ /* 0x004fca0000000f00 */
[----:B------:R-:W-:Y:S05]  /*0120*/  @!P0 BRA `(.L_x_2) ;  /* 0x0000000000208947 */ /* 0x000fea0003800000 */
[----:B------:R-:W-:Y:S01]  /*0130*/  IMAD.U32 R14, RZ, RZ, UR4 ;  /* 0x00000004ff0e7e24 */ /* 0x000fe2000f8e00ff */
[----:B------:R-:W-:-:S07]  /*0140*/  MOV R12, R10 ;  /* 0x0000000a000c7202 */ /* 0x000fce0000000f00 */
.L_x_3:
[----:B------:R-:W-:Y:S02]  /*0150*/  SHF.R.U32.HI R15, RZ, 0x1, R14 ;  /* 0x00000001ff0f7819 */ /* 0x000fe4000001160e */
[----:B------:R-:W-:-:S03]  /*0160*/  ISETP.GT.U32.AND P0, PT, R14, 0x3, PT ;  /* 0x000000030e00780c */ /* 0x000fc60003f04070 */
[----:B------:R-:W0:Y:S01]  /*0170*/  SHFL.DOWN PT, R17, R12, R15, R13 ;  /* 0x0800000f0c117389 */ /* 0x000e2200000e000d */
[----:B------:R-:W-:Y:S01]  /*0180*/  IMAD.MOV.U32 R14, RZ, RZ, R15 ;  /* 0x000000ffff0e7224 */ /* 0x000fe200078e000f */
[----:B0-----:R-:W-:-:S08]  /*0190*/  FMNMX R12, R17, R12, PT ;  /* 0x0000000c110c7209 */ /* 0x001fd00003800000 */
[----:B------:R-:W-:Y:S05]  /*01a0*/  @P0 BRA `(.L_x_3) ;  /* 0xfffffffc00e80947 */ /* 0x000fea000383ffff */
.L_x_2:
[----:B------:R-:W0:Y:S01]  /*01b0*/  S2UR UR5, SR_CgaCtaId ;  /* 0x00000000000579c3 */ /* 0x000e220000008800 */
[----:B------:R-:W1:Y:S01]  /*01c0*/  SHFL.IDX PT, R13, R12, RZ, R13 ;  /* 0x000000ff0c0d7389 */ /* 0x000e6200000e000d */
[----:B------:R-:W-:Y:S01]  /*01d0*/  UMOV UR4, 0x400 ;  /* 0x0000040000047882 */ /* 0x000fe20000000000 */
[----:B------:R-:W-:Y:S01]  /*01e0*/  ISETP.NE.AND P0, PT, R16, RZ, PT ;  /* 0x000000ff1000720c */ /* 0x000fe20003f05270 */
[----:B------:R-:W-:Y:S01]  /*01f0*/  BSSY.RECONVERGENT B0, `(.L_x_4) ;  /* 0x0000012000007945 */ /* 0x000fe20003800200 */
[----:B0-----:R-:W-:Y:S01]  /*0200*/  ULEA UR4, UR5, UR4, 0x18 ;  /* 0x0000000405047291 */ /* 0x001fe2000f8ec0ff */
[----:B-1----:R-:W-:-:S05]  /*0210*/  FADD R10, R10, R13 ;  /* 0x0000000d0a0a7221 */ /* 0x002fca0000000000 */
[----:B------:R-:W-:-:S05]  /*0220*/  LEA R9, R9, UR4, 0x2 ;  /* 0x0000000409097c11 */ /* 0x000fca000f8e10ff */
[----:B------:R-:W-:Y:S01]  /*0230*/  @!P0 LEA R14, R0, UR4, 0x2 ;  /* 0x00000004000e8c11 */ /* 0x000fe2000f8e10ff */
[----:B------:R0:W-:Y:S01]  /*0240*/  STS [R9], R10 ;  /* 0x0000000a09007388 */ /* 0x0001e20000000800 */
[----:B------:R-:W-:Y:S06]  /*0250*/  BAR.SYNC.DEFER_BLOCKING 0x0 ;  /* 0x0000000000007b1d */ /* 0x000fec0000010000 */
[----:B------:R-:W1:Y:S01]  /*0260*/  @!P0 LDS R14, [R14] ;  /* 0x000000000e0e8984 */ /* 0x000e620000000800 */
[----:B------:R-:W-:Y:S05]  /*0270*/  @!P0 BRA `(.L_x_5) ;  /* 0x0000000000248947 */ /* 0x000fea0003800000 */
[----:B------:R-:W-:Y:S01]  /*0280*/  IADD3 R4, PT, PT, R4, -0x1, RZ ;  /* 0xffffffff04047810 */ /* 0x000fe20007ffe0ff */
[C---:B------:R-:W-:Y:S01]  /*0290*/  IMAD R11, R16.reuse, R5, -R5 ;  /* 0x00000005100b7224 */ /* 0x040fe200078e0a05 */
[----:B-1----:R-:W-:Y:S02]  /*02a0*/  LDS R14, [R9] ;  /* 0x00000000090e7984 */ /* 0x002fe40000000800 */
[----:B------:R-:W-:-:S13]  /*02b0*/  ISETP.NE.AND P1, PT, R16, R4, PT ;  /* 0x000000041000720c */ /* 0x000fda0003f25270 */
[----:B------:R-:W-:Y:S01]  /*02c0*/  @P1 IMAD.IADD R4, R11, 0x1, R0 ;  /* 0x000000010b041824 */ /* 0x000fe200078e0200 */
[----:B------:R-:W-:-:S04]  /*02d0*/  @P1 LEA R11, R5, R11, 0x1 ;  /* 0x0000000b050b1211 */ /* 0x000fc800078e08ff */
[----:B------:R-:W-:-:S05]  /*02e0*/  @P1 LEA R4, R4, UR4, 0x2 ;  /* 0x0000000404041c11 */ /* 0x000fca000f8e10ff */
[----:B------:R-:W1:Y:S02]  /*02f0*/  @P1 LDS R13, [R4] ;  /* 0x00000000040d1984 */ /* 0x000e640000000800 */
[----:B-1----:R-:W-:-:S07]  /*0300*/  @P1 FADD R14, R14, R13 ;  /* 0x0000000d0e0e1221 */ /* 0x002fce0000000000 */
.L_x_5:
[----:B------:R-:W-:Y:S05]  /*0310*/  BSYNC.RECONVERGENT B0 ;  /* 0x0000000000007941 */ /* 0x000fea0003800200 */
.L_x_4:
[----:B------:R-:W-:Y:S01]  /*0320*/  IADD3 R11, PT, PT, R0, R11, RZ ;  /* 0x0000000b000b7210 */ /* 0x000fe20007ffe0ff */
[----:B------:R-:W-:-:S03]  /*0330*/  @!P0 IMAD R5, R8, R5, R0 ;  /* 0x0000000508058224 */ /* 0x000fc600078e0200 */
[----:B------:R-:W-:Y:S01]  /*0340*/  LEA R11, R11, UR4, 0x2 ;  /* 0x000000040b0b7c11 */ /* 0x000fe2000f8e10ff */
[----:B------:R-:W-:-:S05]  /*0350*/  @!P0 IMAD.WIDE R6, R5, 0x4, R2 ;  /* 0x0000000405068825 */ /* 0x000fca00078e0202 */
[----:B------:R-:W1:Y:S02]  /*0360*/  LDS R11, [R11] ;  /* 0x000000000b0b7984 */ /* 0x000e640000000800 */
[----:B-1----:R-:W-:-:S05]  /*0370*/  FADD R3, R11, R14 ;  /* 0x0000000e0b037221 */ /* 0x002fca0000000000 */
[----:B------:R-:W-:Y:S01]  /*0380*/  STG.E desc[UR6][R6.64], R3 ;  /* 0x0000000306007986 */ /* 0x000fe2000c101906 */
[----:B------:R-:W-:Y:S05]  /*0390*/  EXIT ;  /* 0x000000000000794d */ /* 0x000fea0003800000 */
.L_x_6:
        /* <DEDUP_REMOVED lines=14> */
.L_x_8:


//--------------------- .nv.shared._Z7kernel2PfS_iii --------------------------
	.section	.nv.shared._Z7kernel2PfS_iii,"aw",@nobits
	.sectionflags	@""
	.align	16
	.zero		1024


//--------------------- .nv.shared.reserved.0     --------------------------
	.section	.nv.shared.reserved.0,"aw",@nobits
	.weak		__nv_reservedSMEM_offset_0_alias
	.size		__nv_reservedSMEM_offset_0_alias, 0, 64
	.other		__nv_reservedSMEM_offset_0_alias,@"STO_CUDA_RESERVED_SHARED STV_DEFAULT"
__nv_reservedSMEM_offset_0_alias:
	.zero		0
	.zero		64


//--------------------- .nv.shared._Z7kernel1Pfii --------------------------
	.section	.nv.shared._Z7kernel1Pfii,"aw",@nobits
	.sectionflags	@""
	.align	16
	.zero		1024


//--------------------- .nv.constant0._Z7kernel2PfS_iii --------------------------
	.section	.nv.constant0._Z7kernel2PfS_iii,"a",@progbits
	.sectionflags	@""
	.align	4
.nv.constant0._Z7kernel2PfS_iii:
	.zero		924


//--------------------- .nv.constant0._Z7kernel1Pfii --------------------------
	.section	.nv.constant0._Z7kernel1Pfii,"a",@progbits
	.sectionflags	@""
	.align	4
.nv.constant0._Z7kernel1Pfii:
	.zero		912


//--------------------- SYMBOLS --------------------------

	.type		.nv.reservedSmem.offset0,@object
	.size		.nv.reservedSmem.offset0,0x4
	.type		.nv.reservedSmem.cap,@object
	.size		.nv.reservedSmem.cap,0x4
